//
// Generated by NVIDIA NVVM Compiler
//
// Compiler Build ID: CL-36424714
// Cuda compilation tools, release 13.0, V13.0.88
// Based on NVVM 20.0.0
//

.version 9.0
.target sm_100
.address_size 64

	// .globl	_Z16maxpool2d_kernelPKfiiiiiiiiPf

.visible .entry _Z16maxpool2d_kernelPKfiiiiiiiiPf(
	.param .u64 .ptr .align 1 _Z16maxpool2d_kernelPKfiiiiiiiiPf_param_0,
	.param .u32 _Z16maxpool2d_kernelPKfiiiiiiiiPf_param_1,
	.param .u32 _Z16maxpool2d_kernelPKfiiiiiiiiPf_param_2,
	.param .u32 _Z16maxpool2d_kernelPKfiiiiiiiiPf_param_3,
	.param .u32 _Z16maxpool2d_kernelPKfiiiiiiiiPf_param_4,
	.param .u32 _Z16maxpool2d_kernelPKfiiiiiiiiPf_param_5,
	.param .u32 _Z16maxpool2d_kernelPKfiiiiiiiiPf_param_6,
	.param .u32 _Z16maxpool2d_kernelPKfiiiiiiiiPf_param_7,
	.param .u32 _Z16maxpool2d_kernelPKfiiiiiiiiPf_param_8,
	.param .u64 .ptr .align 1 _Z16maxpool2d_kernelPKfiiiiiiiiPf_param_9
)
{
	.reg .pred 	%p<94>;
	.reg .b32 	%r<133>;
	.reg .b32 	%f<84>;
	.reg .b64 	%rd<38>;

	ld.param.u64 	%rd3, [_Z16maxpool2d_kernelPKfiiiiiiiiPf_param_0];
	ld.param.u32 	%r75, [_Z16maxpool2d_kernelPKfiiiiiiiiPf_param_1];
	ld.param.u32 	%r76, [_Z16maxpool2d_kernelPKfiiiiiiiiPf_param_2];
	ld.param.u32 	%r77, [_Z16maxpool2d_kernelPKfiiiiiiiiPf_param_3];
	ld.param.u32 	%r78, [_Z16maxpool2d_kernelPKfiiiiiiiiPf_param_4];
	ld.param.u32 	%r79, [_Z16maxpool2d_kernelPKfiiiiiiiiPf_param_5];
	ld.param.u32 	%r80, [_Z16maxpool2d_kernelPKfiiiiiiiiPf_param_6];
	ld.param.u32 	%r82, [_Z16maxpool2d_kernelPKfiiiiiiiiPf_param_7];
	ld.param.u32 	%r81, [_Z16maxpool2d_kernelPKfiiiiiiiiPf_param_8];
	cvta.to.global.u64 	%rd1, %rd3;
	mov.u32 	%r83, %ctaid.y;
	mov.u32 	%r84, %ntid.y;
	mov.u32 	%r85, %tid.y;
	mad.lo.s32 	%r1, %r83, %r84, %r85;
	mov.u32 	%r86, %ctaid.x;
	mov.u32 	%r87, %ntid.x;
	mov.u32 	%r88, %tid.x;
	mad.lo.s32 	%r2, %r86, %r87, %r88;
	setp.ge.s32 	%p2, %r1, %r82;
	setp.ge.s32 	%p3, %r2, %r81;
	or.pred  	%p4, %p2, %p3;
	@%p4 bra 	$L__BB0_45;
	setp.lt.s32 	%p5, %r77, 1;
	mov.f32 	%f62, 0fFF7FFFFF;
	@%p5 bra 	$L__BB0_44;
	mul.lo.s32 	%r90, %r78, %r1;
	sub.s32 	%r3, %r90, %r79;
	mul.lo.s32 	%r91, %r78, %r2;
	sub.s32 	%r4, %r91, %r79;
	and.b32  	%r5, %r77, 7;
	and.b32  	%r6, %r77, 3;
	and.b32  	%r7, %r77, 2147483640;
	and.b32  	%r8, %r77, 1;
	neg.s32 	%r9, %r7;
	add.s32 	%r92, %r80, %r91;
	sub.s32 	%r10, %r92, %r79;
	shl.b32 	%r11, %r80, 3;
	shl.b32 	%r93, %r80, 1;
	add.s32 	%r94, %r91, %r93;
	sub.s32 	%r12, %r94, %r79;
	mad.lo.s32 	%r95, %r80, 3, %r91;
	sub.s32 	%r13, %r95, %r79;
	shl.b32 	%r96, %r80, 2;
	add.s32 	%r97, %r91, %r96;
	sub.s32 	%r14, %r97, %r79;
	mad.lo.s32 	%r98, %r80, 5, %r91;
	sub.s32 	%r15, %r98, %r79;
	mad.lo.s32 	%r99, %r80, 6, %r91;
	sub.s32 	%r16, %r99, %r79;
	mad.lo.s32 	%r100, %r80, 7, %r91;
	sub.s32 	%r17, %r100, %r79;
	mov.f32 	%f62, 0fFF7FFFFF;
	mov.b32 	%r112, 0;
$L__BB0_3:
	setp.lt.u32 	%p6, %r77, 8;
	mad.lo.s32 	%r102, %r112, %r80, %r3;
	setp.gt.s32 	%p7, %r102, -1;
	setp.lt.s32 	%p8, %r102, %r75;
	and.pred  	%p1, %p7, %p8;
	mul.lo.s32 	%r19, %r102, %r76;
	mov.b32 	%r131, 0;
	@%p6 bra 	$L__BB0_22;
	add.s32 	%r127, %r10, %r19;
	add.s32 	%r125, %r12, %r19;
	add.s32 	%r123, %r13, %r19;
	add.s32 	%r121, %r14, %r19;
	add.s32 	%r119, %r15, %r19;
	add.s32 	%r117, %r16, %r19;
	add.s32 	%r115, %r17, %r19;
	add.s32 	%r113, %r4, %r19;
	mov.u32 	%r114, %r4;
	mov.u32 	%r116, %r17;
	mov.u32 	%r118, %r16;
	mov.u32 	%r120, %r15;
	mov.u32 	%r122, %r14;
	mov.u32 	%r124, %r13;
	mov.u32 	%r126, %r12;
	mov.u32 	%r128, %r10;
	mov.u32 	%r129, %r9;
$L__BB0_5:
	.pragma "nounroll";
	setp.gt.s32 	%p9, %r114, -1;
	setp.lt.s32 	%p10, %r114, %r76;
	and.pred  	%p11, %p9, %p10;
	and.pred  	%p12, %p1, %p11;
	not.pred 	%p13, %p12;
	@%p13 bra 	$L__BB0_7;
	mul.wide.s32 	%rd4, %r113, 4;
	add.s64 	%rd5, %rd1, %rd4;
	ld.global.nc.f32 	%f43, [%rd5];
	max.f32 	%f62, %f62, %f43;
$L__BB0_7:
	setp.gt.s32 	%p14, %r128, -1;
	setp.lt.s32 	%p15, %r128, %r76;
	and.pred  	%p16, %p14, %p15;
	and.pred  	%p17, %p1, %p16;
	not.pred 	%p18, %p17;
	@%p18 bra 	$L__BB0_9;
	mul.wide.s32 	%rd6, %r127, 4;
	add.s64 	%rd7, %rd1, %rd6;
	ld.global.nc.f32 	%f44, [%rd7];
	max.f32 	%f62, %f62, %f44;
$L__BB0_9:
	setp.gt.s32 	%p19, %r126, -1;
	setp.lt.s32 	%p20, %r126, %r76;
	and.pred  	%p21, %p19, %p20;
	and.pred  	%p22, %p1, %p21;
	not.pred 	%p23, %p22;
	@%p23 bra 	$L__BB0_11;
	mul.wide.s32 	%rd8, %r125, 4;
	add.s64 	%rd9, %rd1, %rd8;
	ld.global.nc.f32 	%f45, [%rd9];
	max.f32 	%f62, %f62, %f45;
$L__BB0_11:
	setp.gt.s32 	%p24, %r124, -1;
	setp.lt.s32 	%p25, %r124, %r76;
	and.pred  	%p26, %p24, %p25;
	and.pred  	%p27, %p1, %p26;
	not.pred 	%p28, %p27;
	@%p28 bra 	$L__BB0_13;
	mul.wide.s32 	%rd10, %r123, 4;
	add.s64 	%rd11, %rd1, %rd10;
	ld.global.nc.f32 	%f46, [%rd11];
	max.f32 	%f62, %f62, %f46;
$L__BB0_13:
	setp.gt.s32 	%p29, %r122, -1;
	setp.lt.s32 	%p30, %r122, %r76;
	and.pred  	%p31, %p29, %p30;
	and.pred  	%p32, %p1, %p31;
	not.pred 	%p33, %p32;
	@%p33 bra 	$L__BB0_15;
	mul.wide.s32 	%rd12, %r121, 4;
	add.s64 	%rd13, %rd1, %rd12;
	ld.global.nc.f32 	%f47, [%rd13];
	max.f32 	%f62, %f62, %f47;
$L__BB0_15:
	setp.gt.s32 	%p34, %r120, -1;
	setp.lt.s32 	%p35, %r120, %r76;
	and.pred  	%p36, %p34, %p35;
	and.pred  	%p37, %p1, %p36;
	not.pred 	%p38, %p37;
	@%p38 bra 	$L__BB0_17;
	mul.wide.s32 	%rd14, %r119, 4;
	add.s64 	%rd15, %rd1, %rd14;
	ld.global.nc.f32 	%f48, [%rd15];
	max.f32 	%f62, %f62, %f48;
$L__BB0_17:
	setp.gt.s32 	%p39, %r118, -1;
	setp.lt.s32 	%p40, %r118, %r76;
	and.pred  	%p41, %p39, %p40;
	and.pred  	%p42, %p1, %p41;
	not.pred 	%p43, %p42;
	@%p43 bra 	$L__BB0_19;
	mul.wide.s32 	%rd16, %r117, 4;
	add.s64 	%rd17, %rd1, %rd16;
	ld.global.nc.f32 	%f49, [%rd17];
	max.f32 	%f62, %f62, %f49;
$L__BB0_19:
	setp.gt.s32 	%p44, %r116, -1;
	setp.lt.s32 	%p45, %r116, %r76;
	and.pred  	%p46, %p44, %p45;
	and.pred  	%p47, %p1, %p46;
	not.pred 	%p48, %p47;
	@%p48 bra 	$L__BB0_21;
	mul.wide.s32 	%rd18, %r115, 4;
	add.s64 	%rd19, %rd1, %rd18;
	ld.global.nc.f32 	%f50, [%rd19];
	max.f32 	%f62, %f62, %f50;
$L__BB0_21:
	add.s32 	%r129, %r129, 8;
	add.s32 	%r128, %r128, %r11;
	add.s32 	%r127, %r127, %r11;
	add.s32 	%r126, %r126, %r11;
	add.s32 	%r125, %r125, %r11;
	add.s32 	%r124, %r124, %r11;
	add.s32 	%r123, %r123, %r11;
	add.s32 	%r122, %r122, %r11;
	add.s32 	%r121, %r121, %r11;
	add.s32 	%r120, %r120, %r11;
	add.s32 	%r119, %r119, %r11;
	add.s32 	%r118, %r118, %r11;
	add.s32 	%r117, %r117, %r11;
	add.s32 	%r116, %r116, %r11;
	add.s32 	%r115, %r115, %r11;
	add.s32 	%r114, %r114, %r11;
	add.s32 	%r113, %r113, %r11;
	setp.ne.s32 	%p49, %r129, 0;
	mov.u32 	%r131, %r7;
	@%p49 bra 	$L__BB0_5;
$L__BB0_22:
	setp.eq.s32 	%p50, %r5, 0;
	@%p50 bra 	$L__BB0_43;
	add.s32 	%r103, %r5, -1;
	setp.lt.u32 	%p51, %r103, 3;
	@%p51 bra 	$L__BB0_33;
	mad.lo.s32 	%r63, %r131, %r80, %r4;
	setp.gt.s32 	%p52, %r63, -1;
	setp.lt.s32 	%p53, %r63, %r76;
	and.pred  	%p54, %p52, %p53;
	and.pred  	%p56, %p1, %p54;
	not.pred 	%p57, %p56;
	@%p57 bra 	$L__BB0_26;
	add.s32 	%r104, %r63, %r19;
	mul.wide.s32 	%rd20, %r104, 4;
	add.s64 	%rd21, %rd1, %rd20;
	ld.global.nc.f32 	%f52, [%rd21];
	max.f32 	%f62, %f62, %f52;
$L__BB0_26:
	add.s32 	%r64, %r63, %r80;
	setp.gt.s32 	%p58, %r64, -1;
	setp.lt.s32 	%p59, %r64, %r76;
	and.pred  	%p60, %p58, %p59;
	and.pred  	%p61, %p1, %p60;
	not.pred 	%p62, %p61;
	@%p62 bra 	$L__BB0_28;
	add.s32 	%r105, %r64, %r19;
	mul.wide.s32 	%rd22, %r105, 4;
	add.s64 	%rd23, %rd1, %rd22;
	ld.global.nc.f32 	%f53, [%rd23];
	max.f32 	%f62, %f62, %f53;
$L__BB0_28:
	add.s32 	%r65, %r64, %r80;
	setp.gt.s32 	%p63, %r65, -1;
	setp.lt.s32 	%p64, %r65, %r76;
	and.pred  	%p65, %p63, %p64;
	and.pred  	%p66, %p1, %p65;
	not.pred 	%p67, %p66;
	@%p67 bra 	$L__BB0_30;
	add.s32 	%r106, %r65, %r19;
	mul.wide.s32 	%rd24, %r106, 4;
	add.s64 	%rd25, %rd1, %rd24;
	ld.global.nc.f32 	%f54, [%rd25];
	max.f32 	%f62, %f62, %f54;
$L__BB0_30:
	add.s32 	%r66, %r65, %r80;
	setp.gt.s32 	%p68, %r66, -1;
	setp.lt.s32 	%p69, %r66, %r76;
	and.pred  	%p70, %p68, %p69;
	and.pred  	%p71, %p1, %p70;
	not.pred 	%p72, %p71;
	@%p72 bra 	$L__BB0_32;
	add.s32 	%r107, %r66, %r19;
	mul.wide.s32 	%rd26, %r107, 4;
	add.s64 	%rd27, %rd1, %rd26;
	ld.global.nc.f32 	%f55, [%rd27];
	max.f32 	%f62, %f62, %f55;
$L__BB0_32:
	add.s32 	%r131, %r131, 4;
$L__BB0_33:
	setp.eq.s32 	%p73, %r6, 0;
	@%p73 bra 	$L__BB0_43;
	setp.eq.s32 	%p74, %r6, 1;
	@%p74 bra 	$L__BB0_40;
	mad.lo.s32 	%r69, %r131, %r80, %r4;
	setp.gt.s32 	%p75, %r69, -1;
	setp.lt.s32 	%p76, %r69, %r76;
	and.pred  	%p77, %p75, %p76;
	and.pred  	%p79, %p1, %p77;
	not.pred 	%p80, %p79;
	@%p80 bra 	$L__BB0_37;
	add.s32 	%r108, %r69, %r19;
	mul.wide.s32 	%rd28, %r108, 4;
	add.s64 	%rd29, %rd1, %rd28;
	ld.global.nc.f32 	%f57, [%rd29];
	max.f32 	%f62, %f62, %f57;
$L__BB0_37:
	add.s32 	%r70, %r69, %r80;
	setp.gt.s32 	%p81, %r70, -1;
	setp.lt.s32 	%p82, %r70, %r76;
	and.pred  	%p83, %p81, %p82;
	and.pred  	%p84, %p1, %p83;
	not.pred 	%p85, %p84;
	@%p85 bra 	$L__BB0_39;
	add.s32 	%r109, %r70, %r19;
	mul.wide.s32 	%rd30, %r109, 4;
	add.s64 	%rd31, %rd1, %rd30;
	ld.global.nc.f32 	%f58, [%rd31];
	max.f32 	%f62, %f62, %f58;
$L__BB0_39:
	add.s32 	%r131, %r131, 2;
$L__BB0_40:
	setp.eq.s32 	%p86, %r8, 0;
	@%p86 bra 	$L__BB0_43;
	mad.lo.s32 	%r73, %r131, %r80, %r4;
	setp.gt.s32 	%p87, %r73, -1;
	setp.lt.s32 	%p88, %r73, %r76;
	and.pred  	%p89, %p87, %p88;
	and.pred  	%p91, %p1, %p89;
	not.pred 	%p92, %p91;
	@%p92 bra 	$L__BB0_43;
	add.s32 	%r110, %r73, %r19;
	mul.wide.s32 	%rd32, %r110, 4;
	add.s64 	%rd33, %rd1, %rd32;
	ld.global.nc.f32 	%f59, [%rd33];
	max.f32 	%f62, %f62, %f59;
$L__BB0_43:
	add.s32 	%r112, %r112, 1;
	setp.ne.s32 	%p93, %r112, %r77;
	@%p93 bra 	$L__BB0_3;
$L__BB0_44:
	ld.param.u64 	%rd37, [_Z16maxpool2d_kernelPKfiiiiiiiiPf_param_9];
	mad.lo.s32 	%r111, %r81, %r1, %r2;
	cvta.to.global.u64 	%rd34, %rd37;
	mul.wide.s32 	%rd35, %r111, 4;
	add.s64 	%rd36, %rd34, %rd35;
	st.global.f32 	[%rd36], %f62;
$L__BB0_45:
	ret;

}


// ===== COMPILED SASS (sm_100) =====

	.target	sm_100

	.elftype	@"ET_EXEC"


//--------------------- .note.nv.tkinfo           --------------------------
	.section	.note.nv.tkinfo,"",@"SHT_NOTE"
	.sectionflags	@"SHF_NOTE_NV_TKINFO"
	.tkinfo
        /*0018*/ 	.word	0x00000002
        /*0030*/ 	.string	""
        /*0030*/ 	.string	"ptxas"
        /*0030*/ 	.string	"Cuda compilation tools, release 13.0, V13.0.88"
        /*0030*/ 	.string	"Build cuda_13.0.r13.0/compiler.36424714_0"
        /*0030*/ 	.string	"-arch sm_100 -m 64 "



//--------------------- .note.nv.cuinfo           --------------------------
	.section	.note.nv.cuinfo,"",@"SHT_NOTE"
	.sectionflags	@"SHF_NOTE_NV_CUINFO"
        /*0018*/ 	.short	0x0002
        /*001a*/ 	.short	0x0064
        /*001c*/ 	.short	0x0082
	.zero		2


//--------------------- .nv.info                  --------------------------
	.section	.nv.info,"",@"SHT_CUDA_INFO"
	.align	4


	//----- nvinfo : EIATTR_REGCOUNT
	.align		4
        /*0000*/ 	.byte	0x04, 0x2f
        /*0002*/ 	.short	(.L_1 - .L_0)
	.align		4
.L_0:
        /*0004*/ 	.word	index@(_Z16maxpool2d_kernelPKfiiiiiiiiPf)
        /*0008*/ 	.word	0x00000028


	//----- nvinfo : EIATTR_FRAME_SIZE
	.align		4
.L_1:
        /*000c*/ 	.byte	0x04, 0x11
        /*000e*/ 	.short	(.L_3 - .L_2)
	.align		4
.L_2:
        /*0010*/ 	.word	index@(_Z16maxpool2d_kernelPKfiiiiiiiiPf)
        /*0014*/ 	.word	0x00000000


	//----- nvinfo : EIATTR_MIN_STACK_SIZE
	.align		4
.L_3:
        /*0018*/ 	.byte	0x04, 0x12
        /*001a*/ 	.short	(.L_5 - .L_4)
	.align		4
.L_4:
        /*001c*/ 	.word	index@(_Z16maxpool2d_kernelPKfiiiiiiiiPf)
        /*0020*/ 	.word	0x00000000
.L_5:


//--------------------- .nv.compat                --------------------------
	.section	.nv.compat,"",@"SHT_CUDA_COMPAT_INFO"
	.align	4
        /*0000*/ 	.byte	0x02, 0x09, 0x00, 0x00, 0x02, 0x02, 0x01, 0x00, 0x02, 0x05, 0x05, 0x00, 0x03, 0x07, 0x01, 0x01
        /*0010*/ 	.byte	0x02, 0x03, 0x00, 0x00, 0x02, 0x06, 0x01, 0x00, 0x04, 0x0b, 0x08, 0x00, 0x09, 0x00, 0x00, 0x00
        /*0020*/ 	.byte	0x00, 0x00, 0x00, 0x00


//--------------------- .nv.info._Z16maxpool2d_kernelPKfiiiiiiiiPf --------------------------
	.section	.nv.info._Z16maxpool2d_kernelPKfiiiiiiiiPf,"",@"SHT_CUDA_INFO"
	.sectionflags	@""
	.align	4


	//----- nvinfo : EIATTR_CUDA_API_VERSION
	.align		4
        /*0000*/ 	.byte	0x04, 0x37
        /*0002*/ 	.short	(.L_7 - .L_6)
.L_6:
        /*0004*/ 	.word	0x00000082


	//----- nvinfo : EIATTR_KPARAM_INFO
	.align		4
.L_7:
        /*0008*/ 	.byte	0x04, 0x17
        /*000a*/ 	.short	(.L_9 - .L_8)
.L_8:
        /*000c*/ 	.word	0x00000000
        /*0010*/ 	.short	0x0009
        /*0012*/ 	.short	0x0028
        /*0014*/ 	.byte	0x00, 0xf5, 0x21, 0x00


	//----- nvinfo : EIATTR_KPARAM_INFO
	.align		4
.L_9:
        /*0018*/ 	.byte	0x04, 0x17
        /*001a*/ 	.short	(.L_11 - .L_10)
.L_10:
        /*001c*/ 	.word	0x00000000
        /*0020*/ 	.short	0x0008
        /*0022*/ 	.short	0x0024
        /*0024*/ 	.byte	0x00, 0xf0, 0x11, 0x00


	//----- nvinfo : EIATTR_KPARAM_INFO
	.align		4
.L_11:
        /*0028*/ 	.byte	0x04, 0x17
        /*002a*/ 	.short	(.L_13 - .L_12)
.L_12:
        /*002c*/ 	.word	0x00000000
        /*0030*/ 	.short	0x0007
        /*0032*/ 	.short	0x0020
        /*0034*/ 	.byte	0x00, 0xf0, 0x11, 0x00


	//----- nvinfo : EIATTR_KPARAM_INFO
	.align		4
.L_13:
        /*0038*/ 	.byte	0x04, 0x17
        /*003a*/ 	.short	(.L_15 - .L_14)
.L_14:
        /*003c*/ 	.word	0x00000000
        /*0040*/ 	.short	0x0006
        /*0042*/ 	.short	0x001c
        /*0044*/ 	.byte	0x00, 0xf0, 0x11, 0x00


	//----- nvinfo : EIATTR_KPARAM_INFO
	.align		4
.L_15:
        /*0048*/ 	.byte	0x04, 0x17
        /*004a*/ 	.short	(.L_17 - .L_16)
.L_16:
        /*004c*/ 	.word	0x00000000
        /*0050*/ 	.short	0x0005
        /*0052*/ 	.short	0x0018
        /*0054*/ 	.byte	0x00, 0xf0, 0x11, 0x00


	//----- nvinfo : EIATTR_KPARAM_INFO
	.align		4
.L_17:
        /*0058*/ 	.byte	0x04, 0x17
        /*005a*/ 	.short	(.L_19 - .L_18)
.L_18:
        /*005c*/ 	.word	0x00000000
        /*0060*/ 	.short	0x0004
        /*0062*/ 	.short	0x0014
        /*0064*/ 	.byte	0x00, 0xf0, 0x11, 0x00


	//----- nvinfo : EIATTR_KPARAM_INFO
	.align		4
.L_19:
        /*0068*/ 	.byte	0x04, 0x17
        /*006a*/ 	.short	(.L_21 - .L_20)
.L_20:
        /*006c*/ 	.word	0x00000000
        /*0070*/ 	.short	0x0003
        /*0072*/ 	.short	0x0010
        /*0074*/ 	.byte	0x00, 0xf0, 0x11, 0x00


	//----- nvinfo : EIATTR_KPARAM_INFO
	.align		4
.L_21:
        /*0078*/ 	.byte	0x04, 0x17
        /*007a*/ 	.short	(.L_23 - .L_22)
.L_22:
        /*007c*/ 	.word	0x00000000
        /*0080*/ 	.short	0x0002
        /*0082*/ 	.short	0x000c
        /*0084*/ 	.byte	0x00, 0xf0, 0x11, 0x00


	//----- nvinfo : EIATTR_KPARAM_INFO
	.align		4
.L_23:
        /*0088*/ 	.byte	0x04, 0x17
        /*008a*/ 	.short	(.L_25 - .L_24)
.L_24:
        /*008c*/ 	.word	0x00000000
        /*0090*/ 	.short	0x0001
        /*0092*/ 	.short	0x0008
        /*0094*/ 	.byte	0x00, 0xf0, 0x11, 0x00


	//----- nvinfo : EIATTR_KPARAM_INFO
	.align		4
.L_25:
        /*0098*/ 	.byte	0x04, 0x17
        /*009a*/ 	.short	(.L_27 - .L_26)
.L_26:
        /*009c*/ 	.word	0x00000000
        /*00a0*/ 	.short	0x0000
        /*00a2*/ 	.short	0x0000
        /*00a4*/ 	.byte	0x00, 0xf5, 0x21, 0x00


	//----- nvinfo : EIATTR_SPARSE_MMA_MASK
	.align		4
.L_27:
        /*00a8*/ 	.byte	0x03, 0x50
        /*00aa*/ 	.short	0x0000


	//----- nvinfo : EIATTR_MAXREG_COUNT
	.align		4
        /*00ac*/ 	.byte	0x03, 0x1b
        /*00ae*/ 	.short	0x00ff


	//----- nvinfo : EIATTR_MERCURY_ISA_VERSION
	.align		4
        /*00b0*/ 	.byte	0x03, 0x5f
        /*00b2*/ 	.short	0x0101


	//----- nvinfo : EIATTR_VRC_CTA_INIT_COUNT
	.align		4
        /*00b4*/ 	.byte	0x02, 0x4a
	.zero		1
	.zero		1


	//----- nvinfo : EIATTR_EXIT_INSTR_OFFSETS
	.align		4
        /*00b8*/ 	.byte	0x04, 0x1c
        /*00ba*/ 	.short	(.L_29 - .L_28)


	//   ....[0]....
.L_28:
        /*00bc*/ 	.word	0x000000c0


	//   ....[1]....
        /*00c0*/ 	.word	0x00000f10


	//----- nvinfo : EIATTR_CRS_STACK_SIZE
	.align		4
.L_29:
        /*00c4*/ 	.byte	0x04, 0x1e
        /*00c6*/ 	.short	(.L_31 - .L_30)
.L_30:
        /*00c8*/ 	.word	0x00000000


	//----- nvinfo : EIATTR_CBANK_PARAM_SIZE
	.align		4
.L_31:
        /*00cc*/ 	.byte	0x03, 0x19
        /*00ce*/ 	.short	0x0030


	//----- nvinfo : EIATTR_PARAM_CBANK
	.align		4
        /*00d0*/ 	.byte	0x04, 0x0a
        /*00d2*/ 	.short	(.L_33 - .L_32)
	.align		4
.L_32:
        /*00d4*/ 	.word	index@(.nv.constant0._Z16maxpool2d_kernelPKfiiiiiiiiPf)
        /*00d8*/ 	.short	0x0380
        /*00da*/ 	.short	0x0030


	//----- nvinfo : EIATTR_SW_WAR
	.align		4
.L_33:
        /*00dc*/ 	.byte	0x04, 0x36
        /*00de*/ 	.short	(.L_35 - .L_34)
.L_34:
        /*00e0*/ 	.word	0x00000008
.L_35:


//--------------------- .nv.callgraph             --------------------------
	.section	.nv.callgraph,"",@"SHT_CUDA_CALLGRAPH"
	.align	4
	.sectionentsize	8
	.align		4
        /*0000*/ 	.word	0x00000000
	.align		4
        /*0004*/ 	.word	0xffffffff
	.align		4
        /*0008*/ 	.word	0x00000000
	.align		4
        /*000c*/ 	.word	0xfffffffe
	.align		4
        /*0010*/ 	.word	0x00000000
	.align		4
        /*0014*/ 	.word	0xfffffffd
	.align		4
        /*0018*/ 	.word	0x00000000
	.align		4
        /*001c*/ 	.word	0xfffffffc


//--------------------- .text._Z16maxpool2d_kernelPKfiiiiiiiiPf --------------------------
	.section	.text._Z16maxpool2d_kernelPKfiiiiiiiiPf,"ax",@progbits
	.align	128
        .global         _Z16maxpool2d_kernelPKfiiiiiiiiPf
        .type           _Z16maxpool2d_kernelPKfiiiiiiiiPf,@function
        .size           _Z16maxpool2d_kernelPKfiiiiiiiiPf,(.L_x_9 - _Z16maxpool2d_kernelPKfiiiiiiiiPf)
        .other          _Z16maxpool2d_kernelPKfiiiiiiiiPf,@"STO_CUDA_ENTRY STV_DEFAULT"
_Z16maxpool2d_kernelPKfiiiiiiiiPf:
.text._Z16maxpool2d_kernelPKfiiiiiiiiPf:
[----:B------:R-:W-:Y:S01]  /*0000*/  LDC R1, c[0x0][0x37c] ;  /* 0x0000df00ff017b82 */ /* 0x000fe20000000800 */
[----:B------:R-:W0:Y:S07]  /*0010*/  S2R R5, SR_TID.X ;  /* 0x0000000000057919 */ /* 0x000e2e0000002100 */
[----:B------:R-:W1:Y:S01]  /*0020*/  LDC R3, c[0x0][0x364] ;  /* 0x0000d900ff037b82 */ /* 0x000e620000000800 */
[----:B------:R-:W2:Y:S01]  /*0030*/  LDCU.64 UR6, c[0x0][0x3a0] ;  /* 0x00007400ff0677ac */ /* 0x000ea20008000a00 */
[----:B------:R-:W1:Y:S06]  /*0040*/  S2R R2, SR_TID.Y ;  /* 0x0000000000027919 */ /* 0x000e6c0000002200 */
[----:B------:R-:W0:Y:S08]  /*0050*/  S2UR UR5, SR_CTAID.X ;  /* 0x00000000000579c3 */ /* 0x000e300000002500 */
[----:B------:R-:W0:Y:S08]  /*0060*/  LDC R0, c[0x0][0x360] ;  /* 0x0000d800ff007b82 */ /* 0x000e300000000800 */
[----:B------:R-:W1:Y:S01]  /*0070*/  S2UR UR4, SR_CTAID.Y ;  /* 0x00000000000479c3 */ /* 0x000e620000002600 */
[----:B0-----:R-:W-:-:S05]  /*0080*/  IMAD R0, R0, UR5, R5 ;  /* 0x0000000500007c24 */ /* 0x001fca000f8e0205 */
[----:B--2---:R-:W-:Y:S01]  /*0090*/  ISETP.GE.AND P0, PT, R0, UR7, PT ;  /* 0x0000000700007c0c */ /* 0x004fe2000bf06270 */
[----:B-1----:R-:W-:-:S05]  /*00a0*/  IMAD R3, R3, UR4, R2 ;  /* 0x0000000403037c24 */ /* 0x002fca000f8e0202 */
[----:B------:R-:W-:-:S13]  /*00b0*/  ISETP.GE.OR P0, PT, R3, UR6, P0 ;  /* 0x0000000603007c0c */ /* 0x000fda0008706670 */
[----:B------:R-:W-:Y:S05]  /*00c0*/  @P0 EXIT ;  /* 0x000000000000094d */ /* 0x000fea0003800000 */
[----:B------:R-:W0:Y:S01]  /*00d0*/  LDCU UR4, c[0x0][0x390] ;  /* 0x00007200ff0477ac */ /* 0x000e220008000800 */
[----:B------:R-:W-:Y:S01]  /*00e0*/  IMAD.MOV.U32 R2, RZ, RZ, -0x800001 ;  /* 0xff7fffffff027424 */ /* 0x000fe200078e00ff */
[----:B------:R-:W1:Y:S01]  /*00f0*/  LDCU.64 UR10, c[0x0][0x358] ;  /* 0x00006b00ff0a77ac */ /* 0x000e620008000a00 */
[----:B0-----:R-:W-:-:S09]  /*0100*/  UISETP.GE.AND UP0, UPT, UR4, 0x1, UPT ;  /* 0x000000010400788c */ /* 0x001fd2000bf06270 */
[----:B-1----:R-:W-:Y:S05]  /*0110*/  BRA.U !UP0, `(.L_x_0) ;  /* 0x0000000d08687547 */ /* 0x002fea000b800000 */
[----:B------:R-:W0:Y:S01]  /*0120*/  LDC.64 R16, c[0x0][0x398] ;  /* 0x0000e600ff107b82 */ /* 0x000e220000000a00 */
[----:B------:R-:W1:Y:S02]  /*0130*/  LDCU UR4, c[0x0][0x394] ;  /* 0x00007280ff0477ac */ /* 0x000e640008000800 */
[----:B-1----:R-:W-:-:S04]  /*0140*/  IMAD R2, R0, UR4, RZ ;  /* 0x0000000400027c24 */ /* 0x002fc8000f8e02ff */
[C-C-:B0-----:R-:W-:Y:S01]  /*0150*/  IMAD R7, R17.reuse, 0x2, R2.reuse ;  /* 0x0000000211077824 */ /* 0x141fe200078e0202 */
[----:B------:R-:W-:Y:S01]  /*0160*/  IADD3 R4, PT, PT, -R16, R2, R17 ;  /* 0x0000000210047210 */ /* 0x000fe20007ffe111 */
[C-C-:B------:R-:W-:Y:S01]  /*0170*/  IMAD R9, R17.reuse, 0x3, R2.reuse ;  /* 0x0000000311097824 */ /* 0x140fe200078e0202 */
[----:B------:R-:W-:Y:S01]  /*0180*/  IADD3 R5, PT, PT, R2, -R16, RZ ;  /* 0x8000001002057210 */ /* 0x000fe20007ffe0ff */
[C-C-:B------:R-:W-:Y:S02]  /*0190*/  IMAD R11, R17.reuse, 0x4, R2.reuse ;  /* 0x00000004110b7824 */ /* 0x140fe400078e0202 */
[C-C-:B------:R-:W-:Y:S02]  /*01a0*/  IMAD R13, R17.reuse, 0x5, R2.reuse ;  /* 0x00000005110d7824 */ /* 0x140fe400078e0202 */
[C-C-:B------:R-:W-:Y:S02]  /*01b0*/  IMAD R15, R17.reuse, 0x6, R2.reuse ;  /* 0x00000006110f7824 */ /* 0x140fe400078e0202 */
[----:B------:R-:W-:-:S02]  /*01c0*/  IMAD R17, R17, 0x7, R2 ;  /* 0x0000000711117824 */ /* 0x000fc400078e0202 */
[--C-:B------:R-:W-:Y:S02]  /*01d0*/  IMAD.IADD R6, R7, 0x1, -R16.reuse ;  /* 0x0000000107067824 */ /* 0x100fe400078e0a10 */
[--C-:B------:R-:W-:Y:S01]  /*01e0*/  IMAD.IADD R7, R9, 0x1, -R16.reuse ;  /* 0x0000000109077824 */ /* 0x100fe200078e0a10 */
[----:B------:R-:W-:Y:S01]  /*01f0*/  IADD3 R9, PT, PT, R13, -R16, RZ ;  /* 0x800000100d097210 */ /* 0x000fe20007ffe0ff */
[--C-:B------:R-:W-:Y:S02]  /*0200*/  IMAD.IADD R8, R11, 0x1, -R16.reuse ;  /* 0x000000010b087824 */ /* 0x100fe400078e0a10 */
[--C-:B------:R-:W-:Y:S02]  /*0210*/  IMAD.IADD R10, R15, 0x1, -R16.reuse ;  /* 0x000000010f0a7824 */ /* 0x100fe400078e0a10 */
[----:B------:R-:W-:Y:S02]  /*0220*/  IMAD.IADD R11, R17, 0x1, -R16 ;  /* 0x00000001110b7824 */ /* 0x000fe400078e0a10 */
[----:B------:R-:W-:-:S02]  /*0230*/  IMAD.MOV.U32 R2, RZ, RZ, -0x800001 ;  /* 0xff7fffffff027424 */ /* 0x000fc400078e00ff */
[----:B------:R-:W-:Y:S01]  /*0240*/  IMAD R12, R3, UR4, -R16 ;  /* 0x00000004030c7c24 */ /* 0x000fe2000f8e0a10 */
[----:B------:R-:W-:-:S06]  /*0250*/  UMOV UR4, URZ ;  /* 0x000000ff00047c82 */ /* 0x000fcc0008000000 */
.L_x_7:
[----:B------:R-:W0:Y:S01]  /*0260*/  LDCU UR7, c[0x0][0x39c] ;  /* 0x00007380ff0777ac */ /* 0x000e220008000800 */
[----:B------:R-:W1:Y:S01]  /*0270*/  LDCU UR6, c[0x0][0x390] ;  /* 0x00007200ff0677ac */ /* 0x000e620008000800 */
[----:B------:R-:W2:Y:S01]  /*0280*/  LDCU UR5, c[0x0][0x388] ;  /* 0x00007100ff0577ac */ /* 0x000ea20008000800 */
[----:B0-----:R-:W-:Y:S01]  /*0290*/  MOV R34, UR7 ;  /* 0x0000000700227c02 */ /* 0x001fe20008000f00 */
[----:B-1----:R-:W-:-:S04]  /*02a0*/  UISETP.GE.U32.AND UP1, UPT, UR6, 0x8, UPT ;  /* 0x000000080600788c */ /* 0x002fc8000bf26070 */
[----:B------:R-:W-:Y:S01]  /*02b0*/  IMAD R14, R34, UR4, R12 ;  /* 0x00000004220e7c24 */ /* 0x000fe2000f8e020c */
[----:B------:R-:W-:-:S04]  /*02c0*/  UIADD3 UR4, UPT, UPT, UR4, 0x1, URZ ;  /* 0x0000000104047890 */ /* 0x000fc8000fffe0ff */
[C---:B--2---:R-:W-:Y:S01]  /*02d0*/  ISETP.GE.AND P0, PT, R14.reuse, UR5, PT ;  /* 0x000000050e007c0c */ /* 0x044fe2000bf06270 */
[----:B------:R-:W-:Y:S01]  /*02e0*/  UISETP.NE.AND UP0, UPT, UR4, UR6, UPT ;  /* 0x000000060400728c */ /* 0x000fe2000bf05270 */
[----:B------:R-:W-:Y:S02]  /*02f0*/  UMOV UR5, URZ ;  /* 0x000000ff00057c82 */ /* 0x000fe40008000000 */
[----:B------:R-:W-:Y:S01]  /*0300*/  ISETP.GT.AND P0, PT, R14, -0x1, !P0 ;  /* 0xffffffff0e00780c */ /* 0x000fe20004704270 */
[----:B------:R-:W-:-:S12]  /*0310*/  BRA.U !UP1, `(.L_x_1) ;  /* 0x00000005098c7547 */ /* 0x000fd8000b800000 */
[----:B------:R-:W0:Y:S01]  /*0320*/  LDCU UR5, c[0x0][0x390] ;  /* 0x00007200ff0577ac */ /* 0x000e220008000800 */
[----:B------:R-:W-:Y:S01]  /*0330*/  IMAD.MOV.U32 R16, RZ, RZ, R5 ;  /* 0x000000ffff107224 */ /* 0x000fe200078e0005 */
[----:B------:R-:W-:Y:S01]  /*0340*/  MOV R23, R9 ;  /* 0x0000000900177202 */ /* 0x000fe20000000f00 */
[----:B------:R-:W-:Y:S01]  /*0350*/  IMAD.MOV.U32 R17, RZ, RZ, R11 ;  /* 0x000000ffff117224 */ /* 0x000fe200078e000b */
[----:B------:R-:W1:Y:S01]  /*0360*/  LDCU UR6, c[0x0][0x38c] ;  /* 0x00007180ff0677ac */ /* 0x000e620008000800 */
[----:B------:R-:W-:Y:S01]  /*0370*/  IMAD.MOV.U32 R22, RZ, RZ, R10 ;  /* 0x000000ffff167224 */ /* 0x000fe200078e000a */
[----:B------:R-:W-:Y:S01]  /*0380*/  MOV R26, R4 ;  /* 0x00000004001a7202 */ /* 0x000fe20000000f00 */
[----:B------:R-:W-:Y:S01]  /*0390*/  IMAD.MOV.U32 R24, RZ, RZ, R8 ;  /* 0x000000ffff187224 */ /* 0x000fe200078e0008 */
[----:B------:R-:W2:Y:S01]  /*03a0*/  LDCU UR7, c[0x0][0x38c] ;  /* 0x00007180ff0777ac */ /* 0x000ea20008000800 */
[----:B------:R-:W-:Y:S02]  /*03b0*/  IMAD.MOV.U32 R25, RZ, RZ, R7 ;  /* 0x000000ffff197224 */ /* 0x000fe400078e0007 */
[----:B------:R-:W-:Y:S01]  /*03c0*/  IMAD.MOV.U32 R13, RZ, RZ, R6 ;  /* 0x000000ffff0d7224 */ /* 0x000fe200078e0006 */
[----:B0-----:R-:W-:Y:S01]  /*03d0*/  ULOP3.LUT UR5, UR5, 0x7ffffff8, URZ, 0xc0, !UPT ;  /* 0x7ffffff805057892 */ /* 0x001fe2000f8ec0ff */
[----:B-1----:R-:W-:-:S03]  /*03e0*/  IMAD R15, R14, UR6, R4 ;  /* 0x000000060e0f7c24 */ /* 0x002fc6000f8e0204 */
[----:B------:R-:W-:Y:S01]  /*03f0*/  UIADD3 UR5, UPT, UPT, -UR5, URZ, URZ ;  /* 0x000000ff05057290 */ /* 0x000fe2000fffe1ff */
[C---:B------:R-:W-:Y:S02]  /*0400*/  IMAD R27, R14.reuse, UR6, R6 ;  /* 0x000000060e1b7c24 */ /* 0x040fe4000f8e0206 */
[C---:B------:R-:W-:Y:S02]  /*0410*/  IMAD R29, R14.reuse, UR6, R7 ;  /* 0x000000060e1d7c24 */ /* 0x040fe4000f8e0207 */
[C---:B------:R-:W-:Y:S02]  /*0420*/  IMAD R31, R14.reuse, UR6, R8 ;  /* 0x000000060e1f7c24 */ /* 0x040fe4000f8e0208 */
[C---:B------:R-:W-:Y:S02]  /*0430*/  IMAD R28, R14.reuse, UR6, R9 ;  /* 0x000000060e1c7c24 */ /* 0x040fe4000f8e0209 */
[C---:B------:R-:W-:Y:S02]  /*0440*/  IMAD R30, R14.reuse, UR6, R10 ;  /* 0x000000060e1e7c24 */ /* 0x040fe4000f8e020a */
[----:B------:R-:W-:-:S02]  /*0450*/  IMAD R32, R14, UR6, R11 ;  /* 0x000000060e207c24 */ /* 0x000fc4000f8e020b */
[----:B--2---:R-:W-:-:S07]  /*0460*/  IMAD R33, R14, UR6, R5 ;  /* 0x000000060e217c24 */ /* 0x004fce000f8e0205 */
.L_x_2:
[----:B------:R-:W-:Y:S02]  /*0470*/  ISETP.GE.AND P4, PT, R16, UR7, PT ;  /* 0x0000000710007c0c */ /* 0x000fe4000bf86270 */
[----:B------:R-:W-:Y:S02]  /*0480*/  ISETP.GE.AND P5, PT, R26, UR7, PT ;  /* 0x000000071a007c0c */ /* 0x000fe4000bfa6270 */
[----:B------:R-:W-:Y:S02]  /*0490*/  ISETP.GT.AND P4, PT, R16, -0x1, !P4 ;  /* 0xffffffff1000780c */ /* 0x000fe40006784270 */
[----:B------:R-:W-:Y:S02]  /*04a0*/  ISETP.GT.AND P5, PT, R26, -0x1, !P5 ;  /* 0xffffffff1a00780c */ /* 0x000fe40006fa4270 */
[----:B------:R-:W-:Y:S02]  /*04b0*/  PLOP3.LUT P4, PT, P0, P4, PT, 0x80, 0x8 ;  /* 0x000000000008781c */ /* 0x000fe40000789070 */
[----:B------:R-:W-:-:S02]  /*04c0*/  ISETP.GE.AND P2, PT, R13, UR7, PT ;  /* 0x000000070d007c0c */ /* 0x000fc4000bf46270 */
[----:B------:R-:W-:Y:S02]  /*04d0*/  PLOP3.LUT P5, PT, P0, P5, PT, 0x80, 0x8 ;  /* 0x000000000008781c */ /* 0x000fe400007ab070 */
[----:B------:R-:W-:-:S04]  /*04e0*/  ISETP.GT.AND P2, PT, R13, -0x1, !P2 ;  /* 0xffffffff0d00780c */ /* 0x000fc80005744270 */
[----:B------:R-:W-:-:S03]  /*04f0*/  PLOP3.LUT P2, PT, P0, P2, PT, 0x80, 0x8 ;  /* 0x000000000008781c */ /* 0x000fc60000745070 */
[----:B------:R-:W0:Y:S01]  /*0500*/  @P4 LDC.64 R18, c[0x0][0x380] ;  /* 0x0000e000ff124b82 */ /* 0x000e220000000a00 */
[----:B------:R-:W-:-:S07]  /*0510*/  ISETP.GE.AND P3, PT, R25, UR7, PT ;  /* 0x0000000719007c0c */ /* 0x000fce000bf66270 */
[----:B------:R-:W1:Y:S01]  /*0520*/  @P5 LDC.64 R34, c[0x0][0x380] ;  /* 0x0000e000ff225b82 */ /* 0x000e620000000a00 */
[----:B------:R-:W-:-:S07]  /*0530*/  ISETP.GT.AND P3, PT, R25, -0x1, !P3 ;  /* 0xffffffff1900780c */ /* 0x000fce0005f64270 */
[----:B------:R-:W2:Y:S01]  /*0540*/  @P2 LDC.64 R36, c[0x0][0x380] ;  /* 0x0000e000ff242b82 */ /* 0x000ea20000000a00 */
[----:B------:R-:W-:Y:S01]  /*0550*/  PLOP3.LUT P3, PT, P0, P3, PT, 0x80, 0x8 ;  /* 0x000000000008781c */ /* 0x000fe20000767070 */
[----:B0-----:R-:W-:-:S12]  /*0560*/  @P4 IMAD.WIDE R20, R33, 0x4, R18 ;  /* 0x0000000421144825 */ /* 0x001fd800078e0212 */
[----:B------:R-:W0:Y:S01]  /*0570*/  @P3 LDC.64 R18, c[0x0][0x380] ;  /* 0x0000e000ff123b82 */ /* 0x000e220000000a00 */
[----:B------:R-:W3:Y:S01]  /*0580*/  @P4 LDG.E.CONSTANT R21, desc[UR10][R20.64] ;  /* 0x0000000a14154981 */ /* 0x000ee2000c1e9900 */
[----:B-1----:R-:W-:-:S06]  /*0590*/  @P5 IMAD.WIDE R34, R15, 0x4, R34 ;  /* 0x000000040f225825 */ /* 0x002fcc00078e0222 */
[----:B------:R-:W4:Y:S01]  /*05a0*/  @P5 LDG.E.CONSTANT R35, desc[UR10][R34.64] ;  /* 0x0000000a22235981 */ /* 0x000f22000c1e9900 */
[----:B--2---:R-:W-:-:S06]  /*05b0*/  @P2 IMAD.WIDE R36, R27, 0x4, R36 ;  /* 0x000000041b242825 */ /* 0x004fcc00078e0224 */
[----:B------:R-:W2:Y:S01]  /*05c0*/  @P2 LDG.E.CONSTANT R37, desc[UR10][R36.64] ;  /* 0x0000000a24252981 */ /* 0x000ea2000c1e9900 */
[----:B0-----:R-:W-:-:S06]  /*05d0*/  @P3 IMAD.WIDE R18, R29, 0x4, R18 ;  /* 0x000000041d123825 */ /* 0x001fcc00078e0212 */
[----:B------:R-:W5:Y:S01]  /*05e0*/  @P3 LDG.E.CONSTANT R19, desc[UR10][R18.64] ;  /* 0x0000000a12133981 */ /* 0x000f62000c1e9900 */
[----:B------:R-:W-:-:S04]  /*05f0*/  ISETP.GE.AND P1, PT, R24, UR7, PT ;  /* 0x0000000718007c0c */ /* 0x000fc8000bf26270 */
[----:B------:R-:W-:-:S04]  /*0600*/  ISETP.GT.AND P1, PT, R24, -0x1, !P1 ;  /* 0xffffffff1800780c */ /* 0x000fc80004f24270 */
[----:B------:R-:W-:Y:S02]  /*0610*/  PLOP3.LUT P1, PT, P0, P1, PT, 0x80, 0x8 ;  /* 0x000000000008781c */ /* 0x000fe40000723070 */
[----:B---3--:R-:W-:-:S11]  /*0620*/  @P4 FMNMX R2, R2, R21, !PT ;  /* 0x0000001502024209 */ /* 0x008fd60007800000 */
[----:B------:R-:W0:Y:S01]  /*0630*/  @P1 LDC.64 R20, c[0x0][0x380] ;  /* 0x0000e000ff141b82 */ /* 0x000e220000000a00 */
[----:B----4-:R-:W-:Y:S02]  /*0640*/  @P5 FMNMX R2, R2, R35, !PT ;  /* 0x0000002302025209 */ /* 0x010fe40007800000 */
[C---:B------:R-:W-:Y:S02]  /*0650*/  ISETP.GE.AND P5, PT, R23.reuse, UR7, PT ;  /* 0x0000000717007c0c */ /* 0x040fe4000bfa6270 */
[----:B------:R-:W-:Y:S02]  /*0660*/  ISETP.GE.AND P4, PT, R22, UR7, PT ;  /* 0x0000000716007c0c */ /* 0x000fe4000bf86270 */
[----:B------:R-:W-:Y:S02]  /*0670*/  ISETP.GT.AND P5, PT, R23, -0x1, !P5 ;  /* 0xffffffff1700780c */ /* 0x000fe40006fa4270 */
[----:B--2---:R-:W-:Y:S02]  /*0680*/  @P2 FMNMX R2, R2, R37, !PT ;  /* 0x0000002502022209 */ /* 0x004fe40007800000 */
[----:B------:R-:W-:-:S02]  /*0690*/  ISETP.GT.AND P4, PT, R22, -0x1, !P4 ;  /* 0xffffffff1600780c */ /* 0x000fc40006784270 */
[----:B------:R-:W-:Y:S02]  /*06a0*/  PLOP3.LUT P5, PT, P0, P5, PT, 0x80, 0x8 ;  /* 0x000000000008781c */ /* 0x000fe400007ab070 */
[C---:B------:R-:W-:Y:S02]  /*06b0*/  ISETP.GE.AND P2, PT, R17.reuse, UR7, PT ;  /* 0x0000000711007c0c */ /* 0x040fe4000bf46270 */
[----:B------:R-:W-:Y:S02]  /*06c0*/  PLOP3.LUT P4, PT, P0, P4, PT, 0x80, 0x8 ;  /* 0x000000000008781c */ /* 0x000fe40000789070 */
[----:B------:R-:W-:-:S04]  /*06d0*/  ISETP.GT.AND P2, PT, R17, -0x1, !P2 ;  /* 0xffffffff1100780c */ /* 0x000fc80005744270 */
[----:B------:R-:W-:Y:S01]  /*06e0*/  PLOP3.LUT P2, PT, P0, P2, PT, 0x80, 0x8 ;  /* 0x000000000008781c */ /* 0x000fe20000745070 */
[----:B0-----:R-:W-:Y:S02]  /*06f0*/  @P1 IMAD.WIDE R34, R31, 0x4, R20 ;  /* 0x000000041f221825 */ /* 0x001fe400078e0214 */
[----:B------:R-:W0:Y:S01]  /*0700*/  @P5 LDC.64 R20, c[0x0][0x380] ;  /* 0x0000e000ff145b82 */ /* 0x000e220000000a00 */
[----:B-----5:R-:W-:-:S03]  /*0710*/  @P3 FMNMX R2, R2, R19, !PT ;  /* 0x0000001302023209 */ /* 0x020fc60007800000 */
[----:B------:R1:W2:Y:S04]  /*0720*/  @P1 LDG.E.CONSTANT R35, desc[UR10][R34.64] ;  /* 0x0000000a22231981 */ /* 0x0002a8000c1e9900 */
[----:B------:R-:W3:Y:S08]  /*0730*/  @P4 LDC.64 R18, c[0x0][0x380] ;  /* 0x0000e000ff124b82 */ /* 0x000ef00000000a00 */
[----:B------:R-:W4:Y:S01]  /*0740*/  @P2 LDC.64 R36, c[0x0][0x380] ;  /* 0x0000e000ff242b82 */ /* 0x000f220000000a00 */
[----:B0-----:R-:W-:-:S07]  /*0750*/  @P5 IMAD.WIDE R20, R28, 0x4, R20 ;  /* 0x000000041c145825 */ /* 0x001fce00078e0214 */
[----:B-1----:R-:W0:Y:S01]  /*0760*/  LDC R34, c[0x0][0x39c] ;  /* 0x0000e700ff227b82 */ /* 0x002e220000000800 */
[----:B------:R-:W5:Y:S01]  /*0770*/  @P5 LDG.E.CONSTANT R21, desc[UR10][R20.64] ;  /* 0x0000000a14155981 */ /* 0x000f62000c1e9900 */
[----:B---3--:R-:W-:-:S06]  /*0780*/  @P4 IMAD.WIDE R18, R30, 0x4, R18 ;  /* 0x000000041e124825 */ /* 0x008fcc00078e0212 */
[----:B------:R-:W3:Y:S01]  /*0790*/  @P4 LDG.E.CONSTANT R19, desc[UR10][R18.64] ;  /* 0x0000000a12134981 */ /* 0x000ee2000c1e9900 */
[----:B----4-:R-:W-:-:S06]  /*07a0*/  @P2 IMAD.WIDE R36, R32, 0x4, R36 ;  /* 0x0000000420242825 */ /* 0x010fcc00078e0224 */
[----:B------:R-:W4:Y:S01]  /*07b0*/  @P2 LDG.E.CONSTANT R37, desc[UR10][R36.64] ;  /* 0x0000000a24252981 */ /* 0x000f22000c1e9900 */
[----:B------:R-:W-:-:S04]  /*07c0*/  UIADD3 UR5, UPT, UPT, UR5, 0x8, URZ ;  /* 0x0000000805057890 */ /* 0x000fc8000fffe0ff */
[----:B------:R-:W-:Y:S01]  /*07d0*/  UISETP.NE.AND UP1, UPT, UR5, URZ, UPT ;  /* 0x000000ff0500728c */ /* 0x000fe2000bf25270 */
[C---:B0-----:R-:W-:Y:S01]  /*07e0*/  IMAD R26, R34.reuse, 0x8, R26 ;  /* 0x00000008221a7824 */ /* 0x041fe200078e021a */
[C---:B------:R-:W-:Y:S01]  /*07f0*/  LEA R24, R34.reuse, R24, 0x3 ;  /* 0x0000001822187211 */ /* 0x040fe200078e18ff */
[C---:B------:R-:W-:Y:S01]  /*0800*/  IMAD R13, R34.reuse, 0x8, R13 ;  /* 0x00000008220d7824 */ /* 0x040fe200078e020d */
[C---:B------:R-:W-:Y:S01]  /*0810*/  LEA R17, R34.reuse, R17, 0x3 ;  /* 0x0000001122117211 */ /* 0x040fe200078e18ff */
[C---:B------:R-:W-:Y:S01]  /*0820*/  IMAD R25, R34.reuse, 0x8, R25 ;  /* 0x0000000822197824 */ /* 0x040fe200078e0219 */
[C---:B------:R-:W-:Y:S01]  /*0830*/  LEA R27, R34.reuse, R27, 0x3 ;  /* 0x0000001b221b7211 */ /* 0x040fe200078e18ff */
[C---:B------:R-:W-:Y:S01]  /*0840*/  IMAD R23, R34.reuse, 0x8, R23 ;  /* 0x0000000822177824 */ /* 0x040fe200078e0217 */
[C---:B------:R-:W-:Y:S01]  /*0850*/  LEA R28, R34.reuse, R28, 0x3 ;  /* 0x0000001c221c7211 */ /* 0x040fe200078e18ff */
[C---:B------:R-:W-:Y:S01]  /*0860*/  IMAD R22, R34.reuse, 0x8, R22 ;  /* 0x0000000822167824 */ /* 0x040fe200078e0216 */
[C---:B------:R-:W-:Y:S01]  /*0870*/  LEA R33, R34.reuse, R33, 0x3 ;  /* 0x0000002122217211 */ /* 0x040fe200078e18ff */
[----:B------:R-:W-:-:S02]  /*0880*/  IMAD R16, R34, 0x8, R16 ;  /* 0x0000000822107824 */ /* 0x000fc400078e0210 */
[C---:B------:R-:W-:Y:S02]  /*0890*/  IMAD R15, R34.reuse, 0x8, R15 ;  /* 0x00000008220f7824 */ /* 0x040fe400078e020f */
[C---:B------:R-:W-:Y:S02]  /*08a0*/  IMAD R29, R34.reuse, 0x8, R29 ;  /* 0x00000008221d7824 */ /* 0x040fe400078e021d */
[C---:B------:R-:W-:Y:S02]  /*08b0*/  IMAD R31, R34.reuse, 0x8, R31 ;  /* 0x00000008221f7824 */ /* 0x040fe400078e021f */
[C---:B------:R-:W-:Y:S02]  /*08c0*/  IMAD R30, R34.reuse, 0x8, R30 ;  /* 0x00000008221e7824 */ /* 0x040fe400078e021e */
[----:B------:R-:W-:Y:S01]  /*08d0*/  IMAD R32, R34, 0x8, R32 ;  /* 0x0000000822207824 */ /* 0x000fe200078e0220 */
[----:B--2---:R-:W-:-:S04]  /*08e0*/  @P1 FMNMX R2, R2, R35, !PT ;  /* 0x0000002302021209 */ /* 0x004fc80007800000 */
[----:B-----5:R-:W-:-:S04]  /*08f0*/  @P5 FMNMX R2, R2, R21, !PT ;  /* 0x0000001502025209 */ /* 0x020fc80007800000 */
[----:B---3--:R-:W-:-:S04]  /*0900*/  @P4 FMNMX R2, R2, R19, !PT ;  /* 0x0000001302024209 */ /* 0x008fc80007800000 */
[----:B----4-:R-:W-:Y:S01]  /*0910*/  @P2 FMNMX R2, R2, R37, !PT ;  /* 0x0000002502022209 */ /* 0x010fe20007800000 */
[----:B------:R-:W-:Y:S06]  /*0920*/  BRA.U UP1, `(.L_x_2) ;  /* 0xfffffff901d07547 */ /* 0x000fec000b83ffff */
[----:B------:R-:W0:Y:S02]  /*0930*/  LDCU UR5, c[0x0][0x390] ;  /* 0x00007200ff0577ac */ /* 0x000e240008000800 */
[----:B0-----:R-:W-:-:S12]  /*0940*/  ULOP3.LUT UR5, UR5, 0x7ffffff8, URZ, 0xc0, !UPT ;  /* 0x7ffffff805057892 */ /* 0x001fd8000f8ec0ff */
.L_x_1:
[----:B------:R-:W0:Y:S02]  /*0950*/  LDCU UR6, c[0x0][0x390] ;  /* 0x00007200ff0677ac */ /* 0x000e240008000800 */
[----:B0-----:R-:W-:-:S04]  /*0960*/  ULOP3.LUT UR7, UR6, 0x7, URZ, 0xc0, !UPT ;  /* 0x0000000706077892 */ /* 0x001fc8000f8ec0ff */
[----:B------:R-:W-:-:S09]  /*0970*/  UISETP.NE.AND UP1, UPT, UR7, URZ, UPT ;  /* 0x000000ff0700728c */ /* 0x000fd2000bf25270 */
[----:B------:R-:W-:Y:S05]  /*0980*/  BRA.U !UP1, `(.L_x_3) ;  /* 0x0000000509487547 */ /* 0x000fea000b800000 */
[----:B------:R-:W-:Y:S02]  /*0990*/  ULOP3.LUT UR8, UR6, 0x3, URZ, 0xc0, !UPT ;  /* 0x0000000306087892 */ /* 0x000fe4000f8ec0ff */
[----:B------:R-:W-:Y:S02]  /*09a0*/  UIADD3 UR6, UPT, UPT, UR7, -0x1, URZ ;  /* 0xffffffff07067890 */ /* 0x000fe4000fffe0ff */
[----:B------:R-:W-:Y:S02]  /*09b0*/  UISETP.NE.AND UP2, UPT, UR8, URZ, UPT ;  /* 0x000000ff0800728c */ /* 0x000fe4000bf45270 */
[----:B------:R-:W-:-:S09]  /*09c0*/  UISETP.GE.U32.AND UP1, UPT, UR6, 0x3, UPT ;  /* 0x000000030600788c */ /* 0x000fd2000bf26070 */
[----:B------:R-:W-:Y:S05]  /*09d0*/  BRA.U !UP1, `(.L_x_4) ;  /* 0x0000000109987547 */ /* 0x000fea000b800000 */
[----:B------:R-:W0:Y:S01]  /*09e0*/  LDCU UR6, c[0x0][0x38c] ;  /* 0x00007180ff0677ac */ /* 0x000e220008000800 */
[----:B------:R-:W-:-:S04]  /*09f0*/  IMAD R13, R34, UR5, R5 ;  /* 0x00000005220d7c24 */ /* 0x000fc8000f8e0205 */
[----:B------:R-:W-:-:S04]  /*0a00*/  IMAD.IADD R15, R13, 0x1, R34 ;  /* 0x000000010d0f7824 */ /* 0x000fc800078e0222 */
[----:B------:R-:W-:-:S05]  /*0a10*/  IMAD.IADD R25, R15, 0x1, R34 ;  /* 0x000000010f197824 */ /* 0x000fca00078e0222 */
[----:B------:R-:W-:Y:S02]  /*0a20*/  IADD3 R27, PT, PT, R25, R34, RZ ;  /* 0x00000022191b7210 */ /* 0x000fe40007ffe0ff */
[----:B0-----:R-:W-:Y:S02]  /*0a30*/  ISETP.GE.AND P1, PT, R13, UR6, PT ;  /* 0x000000060d007c0c */ /* 0x001fe4000bf26270 */
[----:B------:R-:W-:Y:S02]  /*0a40*/  ISETP.GE.AND P2, PT, R15, UR6, PT ;  /* 0x000000060f007c0c */ /* 0x000fe4000bf46270 */
[----:B------:R-:W-:Y:S02]  /*0a50*/  ISETP.GT.AND P1, PT, R13, -0x1, !P1 ;  /* 0xffffffff0d00780c */ /* 0x000fe40004f24270 */
[----:B------:R-:W-:Y:S02]  /*0a60*/  ISETP.GT.AND P2, PT, R15, -0x1, !P2 ;  /* 0xffffffff0f00780c */ /* 0x000fe40005744270 */
[----:B------:R-:W-:-:S02]  /*0a70*/  PLOP3.LUT P1, PT, P0, P1, PT, 0x80, 0x8 ;  /* 0x000000000008781c */ /* 0x000fc40000723070 */
[C---:B------:R-:W-:Y:S02]  /*0a80*/  ISETP.GE.AND P3, PT, R25.reuse, UR6, PT ;  /* 0x0000000619007c0c */ /* 0x040fe4000bf66270 */
[----:B------:R-:W-:Y:S02]  /*0a90*/  PLOP3.LUT P2, PT, P0, P2, PT, 0x80, 0x8 ;  /* 0x000000000008781c */ /* 0x000fe40000745070 */
[----:B------:R-:W-:Y:S02]  /*0aa0*/  ISETP.GT.AND P3, PT, R25, -0x1, !P3 ;  /* 0xffffffff1900780c */ /* 0x000fe40005f64270 */
[C---:B------:R-:W-:Y:S02]  /*0ab0*/  ISETP.GE.AND P4, PT, R27.reuse, UR6, PT ;  /* 0x000000061b007c0c */ /* 0x040fe4000bf86270 */
[----:B------:R-:W-:Y:S02]  /*0ac0*/  PLOP3.LUT P3, PT, P0, P3, PT, 0x80, 0x8 ;  /* 0x000000000008781c */ /* 0x000fe40000767070 */
[----:B------:R-:W-:Y:S01]  /*0ad0*/  ISETP.GT.AND P4, PT, R27, -0x1, !P4 ;  /* 0xffffffff1b00780c */ /* 0x000fe20006784270 */
[----:B------:R-:W0:Y:S01]  /*0ae0*/  @P1 LDC.64 R20, c[0x0][0x380] ;  /* 0x0000e000ff141b82 */ /* 0x000e220000000a00 */
[----:B------:R-:W-:-:S02]  /*0af0*/  @P1 IMAD R13, R14, UR6, R13 ;  /* 0x000000060e0d1c24 */ /* 0x000fc4000f8e020d */
[----:B------:R-:W-:-:S05]  /*0b00*/  PLOP3.LUT P4, PT, P0, P4, PT, 0x80, 0x8 ;  /* 0x000000000008781c */ /* 0x000fca0000789070 */
[----:B------:R-:W1:Y:S08]  /*0b10*/  @P2 LDC.64 R22, c[0x0][0x380] ;  /* 0x0000e000ff162b82 */ /* 0x000e700000000a00 */
[----:B------:R-:W2:Y:S08]  /*0b20*/  @P3 LDC.64 R16, c[0x0][0x380] ;  /* 0x0000e000ff103b82 */ /* 0x000eb00000000a00 */
[----:B------:R-:W3:Y:S01]  /*0b30*/  @P4 LDC.64 R18, c[0x0][0x380] ;  /* 0x0000e000ff124b82 */ /* 0x000ee20000000a00 */
[----:B0-----:R-:W-:-:S04]  /*0b40*/  @P1 IMAD.WIDE R20, R13, 0x4, R20 ;  /* 0x000000040d141825 */ /* 0x001fc800078e0214 */
[C---:B------:R-:W-:Y:S02]  /*0b50*/  @P2 IMAD R13, R14.reuse, UR6, R15 ;  /* 0x000000060e0d2c24 */ /* 0x040fe4000f8e020f */
[----:B------:R-:W-:Y:S01]  /*0b60*/  @P3 IMAD R15, R14, UR6, R25 ;  /* 0x000000060e0f3c24 */ /* 0x000fe2000f8e0219 */
[----:B------:R-:W4:Y:S01]  /*0b70*/  @P1 LDG.E.CONSTANT R21, desc[UR10][R20.64] ;  /* 0x0000000a14151981 */ /* 0x000f22000c1e9900 */
[----:B-1----:R-:W-:-:S04]  /*0b80*/  @P2 IMAD.WIDE R22, R13, 0x4, R22 ;  /* 0x000000040d162825 */ /* 0x002fc800078e0216 */
[----:B------:R-:W-:Y:S02]  /*0b90*/  @P4 IMAD R13, R14, UR6, R27 ;  /* 0x000000060e0d4c24 */ /* 0x000fe4000f8e021b */
[----:B------:R-:W5:Y:S01]  /*0ba0*/  @P2 LDG.E.CONSTANT R23, desc[UR10][R22.64] ;  /* 0x0000000a16172981 */ /* 0x000f62000c1e9900 */
[----:B--2---:R-:W-:-:S06]  /*0bb0*/  @P3 IMAD.WIDE R16, R15, 0x4, R16 ;  /* 0x000000040f103825 */ /* 0x004fcc00078e0210 */
[----:B------:R-:W2:Y:S01]  /*0bc0*/  @P3 LDG.E.CONSTANT R17, desc[UR10][R16.64] ;  /* 0x0000000a10113981 */ /* 0x000ea2000c1e9900 */
[----:B---3--:R-:W-:-:S06]  /*0bd0*/  @P4 IMAD.WIDE R18, R13, 0x4, R18 ;  /* 0x000000040d124825 */ /* 0x008fcc00078e0212 */
[----:B------:R-:W3:Y:S01]  /*0be0*/  @P4 LDG.E.CONSTANT R19, desc[UR10][R18.64] ;  /* 0x0000000a12134981 */ /* 0x000ee2000c1e9900 */
[----:B------:R-:W-:Y:S01]  /*0bf0*/  UIADD3 UR5, UPT, UPT, UR5, 0x4, URZ ;  /* 0x0000000405057890 */ /* 0x000fe2000fffe0ff */
[----:B----4-:R-:W-:-:S04]  /*0c00*/  @P1 FMNMX R2, R2, R21, !PT ;  /* 0x0000001502021209 */ /* 0x010fc80007800000 */
[----:B-----5:R-:W-:-:S04]  /*0c10*/  @P2 FMNMX R2, R2, R23, !PT ;  /* 0x0000001702022209 */ /* 0x020fc80007800000 */
[----:B--2---:R-:W-:-:S04]  /*0c20*/  @P3 FMNMX R2, R2, R17, !PT ;  /* 0x0000001102023209 */ /* 0x004fc80007800000 */
[----:B---3--:R-:W-:-:S07]  /*0c30*/  @P4 FMNMX R2, R2, R19, !PT ;  /* 0x0000001302024209 */ /* 0x008fce0007800000 */
.L_x_4:
[----:B------:R-:W-:Y:S05]  /*0c40*/  BRA.U !UP2, `(.L_x_3) ;  /* 0x000000010a987547 */ /* 0x000fea000b800000 */
[----:B------:R-:W0:Y:S01]  /*0c50*/  LDCU UR6, c[0x0][0x390] ;  /* 0x00007200ff0677ac */ /* 0x000e220008000800 */
[----:B------:R-:W-:Y:S02]  /*0c60*/  UISETP.NE.AND UP1, UPT, UR8, 0x1, UPT ;  /* 0x000000010800788c */ /* 0x000fe4000bf25270 */
[----:B0-----:R-:W-:-:S07]  /*0c70*/  ULOP3.LUT UP2, URZ, UR6, 0x1, URZ, 0xc0, !UPT ;  /* 0x0000000106ff7892 */ /* 0x001fce000f84c0ff */
[----:B------:R-:W-:Y:S05]  /*0c80*/  BRA.U !UP1, `(.L_x_5) ;  /* 0x0000000109507547 */ /* 0x000fea000b800000 */
[----:B------:R-:W0:Y:S01]  /*0c90*/  LDCU UR6, c[0x0][0x38c] ;  /* 0x00007180ff0677ac */ /* 0x000e220008000800 */
[----:B------:R-:W-:-:S04]  /*0ca0*/  IMAD R13, R34, UR5, R5 ;  /* 0x00000005220d7c24 */ /* 0x000fc8000f8e0205 */
[C---:B------:R-:W-:Y:S01]  /*0cb0*/  IMAD.IADD R15, R13.reuse, 0x1, R34 ;  /* 0x000000010d0f7824 */ /* 0x040fe200078e0222 */
[----:B0-----:R-:W-:-:S04]  /*0cc0*/  ISETP.GE.AND P1, PT, R13, UR6, PT ;  /* 0x000000060d007c0c */ /* 0x001fc8000bf26270 */
[----:B------:R-:W-:Y:S02]  /*0cd0*/  ISETP.GE.AND P2, PT, R15, UR6, PT ;  /* 0x000000060f007c0c */ /* 0x000fe4000bf46270 */
[----:B------:R-:W-:Y:S02]  /*0ce0*/  ISETP.GT.AND P1, PT, R13, -0x1, !P1 ;  /* 0xffffffff0d00780c */ /* 0x000fe40004f24270 */
[----:B------:R-:W-:Y:S02]  /*0cf0*/  ISETP.GT.AND P2, PT, R15, -0x1, !P2 ;  /* 0xffffffff0f00780c */ /* 0x000fe40005744270 */
[----:B------:R-:W-:Y:S02]  /*0d00*/  PLOP3.LUT P1, PT, P0, P1, PT, 0x80, 0x8 ;  /* 0x000000000008781c */ /* 0x000fe40000723070 */
[----:B------:R-:W-:-:S11]  /*0d10*/  PLOP3.LUT P2, PT, P0, P2, PT, 0x80, 0x8 ;  /* 0x000000000008781c */ /* 0x000fd60000745070 */
[----:B------:R-:W0:Y:S01]  /*0d20*/  @P1 LDC.64 R18, c[0x0][0x380] ;  /* 0x0000e000ff121b82 */ /* 0x000e220000000a00 */
[----:B------:R-:W-:-:S07]  /*0d30*/  @P1 IMAD R13, R14, UR6, R13 ;  /* 0x000000060e0d1c24 */ /* 0x000fce000f8e020d */
[----:B------:R-:W1:Y:S01]  /*0d40*/  @P2 LDC.64 R16, c[0x0][0x380] ;  /* 0x0000e000ff102b82 */ /* 0x000e620000000a00 */
[----:B0-----:R-:W-:-:S04]  /*0d50*/  @P1 IMAD.WIDE R18, R13, 0x4, R18 ;  /* 0x000000040d121825 */ /* 0x001fc800078e0212 */
[----:B------:R-:W-:Y:S02]  /*0d60*/  @P2 IMAD R13, R14, UR6, R15 ;  /* 0x000000060e0d2c24 */ /* 0x000fe4000f8e020f */
[----:B------:R-:W2:Y:S02]  /*0d70*/  @P1 LDG.E.CONSTANT R19, desc[UR10][R18.64] ;  /* 0x0000000a12131981 */ /* 0x000ea4000c1e9900 */
[----:B-1----:R-:W-:-:S06]  /*0d80*/  @P2 IMAD.WIDE R16, R13, 0x4, R16 ;  /* 0x000000040d102825 */ /* 0x002fcc00078e0210 */
[----:B------:R-:W3:Y:S01]  /*0d90*/  @P2 LDG.E.CONSTANT R17, desc[UR10][R16.64] ;  /* 0x0000000a10112981 */ /* 0x000ee2000c1e9900 */
[----:B------:R-:W-:Y:S01]  /*0da0*/  UIADD3 UR5, UPT, UPT, UR5, 0x2, URZ ;  /* 0x0000000205057890 */ /* 0x000fe2000fffe0ff */
[----:B--2---:R-:W-:-:S04]  /*0db0*/  @P1 FMNMX R2, R2, R19, !PT ;  /* 0x0000001302021209 */ /* 0x004fc80007800000 */
[----:B---3--:R-:W-:-:S07]  /*0dc0*/  @P2 FMNMX R2, R2, R17, !PT ;  /* 0x0000001102022209 */ /* 0x008fce0007800000 */
.L_x_5:
[----:B------:R-:W-:Y:S05]  /*0dd0*/  BRA.U !UP2, `(.L_x_3) ;  /* 0x000000010a347547 */ /* 0x000fea000b800000 */
[----:B------:R-:W0:Y:S01]  /*0de0*/  LDCU UR6, c[0x0][0x38c] ;  /* 0x00007180ff0677ac */ /* 0x000e220008000800 */
[----:B------:R-:W-:Y:S01]  /*0df0*/  IMAD R15, R34, UR5, R5 ;  /* 0x00000005220f7c24 */ /* 0x000fe2000f8e0205 */
[----:B------:R-:W-:Y:S04]  /*0e00*/  BSSY.RECONVERGENT B0, `(.L_x_3) ;  /* 0x000000a000007945 */ /* 0x000fe80003800200 */
[----:B0-----:R-:W-:-:S04]  /*0e10*/  ISETP.GE.AND P1, PT, R15, UR6, PT ;  /* 0x000000060f007c0c */ /* 0x001fc8000bf26270 */
[----:B------:R-:W-:-:S04]  /*0e20*/  ISETP.GT.AND P1, PT, R15, -0x1, !P1 ;  /* 0xffffffff0f00780c */ /* 0x000fc80004f24270 */
[----:B------:R-:W-:-:S13]  /*0e30*/  PLOP3.LUT P1, PT, P0, P1, PT, 0x80, 0x8 ;  /* 0x000000000008781c */ /* 0x000fda0000723070 */
[----:B------:R-:W-:Y:S05]  /*0e40*/  @!P1 BRA `(.L_x_6) ;  /* 0x0000000000149947 */ /* 0x000fea0003800000 */
[----:B------:R-:W0:Y:S01]  /*0e50*/  LDC.64 R16, c[0x0][0x380] ;  /* 0x0000e000ff107b82 */ /* 0x000e220000000a00 */
[----:B------:R-:W-:-:S04]  /*0e60*/  IMAD R15, R14, UR6, R15 ;  /* 0x000000060e0f7c24 */ /* 0x000fc8000f8e020f */
[----:B0-----:R-:W-:-:S06]  /*0e70*/  IMAD.WIDE R14, R15, 0x4, R16 ;  /* 0x000000040f0e7825 */ /* 0x001fcc00078e0210 */
[----:B------:R-:W2:Y:S02]  /*0e80*/  LDG.E.CONSTANT R15, desc[UR10][R14.64] ;  /* 0x0000000a0e0f7981 */ /* 0x000ea4000c1e9900 */
[----:B--2---:R-:W-:-:S07]  /*0e90*/  FMNMX R2, R2, R15, !PT ;  /* 0x0000000f02027209 */ /* 0x004fce0007800000 */
.L_x_6:
[----:B------:R-:W-:Y:S05]  /*0ea0*/  BSYNC.RECONVERGENT B0 ;  /* 0x0000000000007941 */ /* 0x000fea0003800200 */
.L_x_3:
[----:B------:R-:W-:Y:S05]  /*0eb0*/  BRA.U UP0, `(.L_x_7) ;  /* 0xfffffff100e87547 */ /* 0x000fea000b83ffff */
.L_x_0:
[----:B------:R-:W0:Y:S01]  /*0ec0*/  LDC.64 R4, c[0x0][0x3a8] ;  /* 0x0000ea00ff047b82 */ /* 0x000e220000000a00 */
[----:B------:R-:W1:Y:S02]  /*0ed0*/  LDCU UR5, c[0x0][0x3a4] ;  /* 0x00007480ff0577ac */ /* 0x000e640008000800 */
[----:B-1----:R-:W-:-:S04]  /*0ee0*/  IMAD R3, R3, UR5, R0 ;  /* 0x0000000503037c24 */ /* 0x002fc8000f8e0200 */
[----:B0-----:R-:W-:-:S05]  /*0ef0*/  IMAD.WIDE R4, R3, 0x4, R4 ;  /* 0x0000000403047825 */ /* 0x001fca00078e0204 */
[----:B------:R-:W-:Y:S01]  /*0f00*/  STG.E desc[UR10][R4.64], R2 ;  /* 0x0000000204007986 */ /* 0x000fe2000c10190a */
[----:B------:R-:W-:Y:S05]  /*0f10*/  EXIT ;  /* 0x000000000000794d */ /* 0x000fea0003800000 */
.L_x_8:
[----:B------:R-:W-:-:S00]  /*0f20*/  BRA `(.L_x_8) ;  /* 0xfffffffc00fc7947 */ /* 0x000fc0000383ffff */
[----:B------:R-:W-:-:S00]  /*0f30*/  NOP ;  /* 0x0000000000007918 */ /* 0x000fc00000000000 */
        /* <DEDUP_REMOVED lines=12> */
.L_x_9:


//--------------------- .nv.shared.reserved.0     --------------------------
	.section	.nv.shared.reserved.0,"aw",@nobits
	.weak		__nv_reservedSMEM_offset_0_alias
	.size		__nv_reservedSMEM_offset_0_alias, 0, 64
	.other		__nv_reservedSMEM_offset_0_alias,@"STO_CUDA_RESERVED_SHARED STV_DEFAULT"
__nv_reservedSMEM_offset_0_alias:
	.zero		0
	.zero		64


//--------------------- .nv.constant0._Z16maxpool2d_kernelPKfiiiiiiiiPf --------------------------
	.section	.nv.constant0._Z16maxpool2d_kernelPKfiiiiiiiiPf,"a",@progbits
	.sectionflags	@""
	.align	4
.nv.constant0._Z16maxpool2d_kernelPKfiiiiiiiiPf:
	.zero		944


//--------------------- SYMBOLS --------------------------

	.type		.nv.reservedSmem.offset0,@object
	.size		.nv.reservedSmem.offset0,0x4
